	.headerflags	@"EF_CUDA_TEXMODE_UNIFIED EF_CUDA_64BIT_ADDRESS EF_CUDA_ACCELERATORS EF_CUDA_SM90 EF_CUDA_VIRTUAL_SM(EF_CUDA_SM90)"
	.elftype	@"ET_EXEC"


//--------------------- .nv.info                  --------------------------
	.section	.nv.info,"",@"SHT_CUDA_INFO"
	.align	4


	//----- nvinfo : EIATTR_REGCOUNT
	.align		4
        /*0000*/ 	.byte	0x04, 0x2f
        /*0002*/ 	.short	(.L_1 - .L_0)
	.align		4
.L_0:
        /*0004*/ 	.word	index@(triton_mm)
        /*0008*/ 	.word	0x0000005e


	//----- nvinfo : EIATTR_MIN_STACK_SIZE
	.align		4
.L_1:
        /*000c*/ 	.byte	0x04, 0x12
        /*000e*/ 	.short	(.L_3 - .L_2)
	.align		4
.L_2:
        /*0010*/ 	.word	index@(triton_mm)
        /*0014*/ 	.word	0x00000000


	//----- nvinfo : EIATTR_FRAME_SIZE
	.align		4
.L_3:
        /*0018*/ 	.byte	0x04, 0x11
        /*001a*/ 	.short	(.L_5 - .L_4)
	.align		4
.L_4:
        /*001c*/ 	.word	index@(triton_mm)
        /*0020*/ 	.word	0x00000000


	//----- nvinfo : EIATTR_MIN_STACK_SIZE
	.align		4
.L_5:
        /*0024*/ 	.byte	0x04, 0x12
        /*0026*/ 	.short	(.L_7 - .L_6)
	.align		4
.L_6:
        /*0028*/ 	.word	index@(triton_mm)
        /*002c*/ 	.word	0x00000000
.L_7:


//--------------------- .nv.info.triton_mm        --------------------------
	.section	.nv.info.triton_mm,"",@"SHT_CUDA_INFO"
	.sectionflags	@""
	.align	4


	//----- nvinfo : EIATTR_CUDA_API_VERSION
	.align		4
        /*0000*/ 	.byte	0x04, 0x37
        /*0002*/ 	.short	(.L_9 - .L_8)
.L_8:
        /*0004*/ 	.word	0x0000007c


	//----- nvinfo : EIATTR_KPARAM_INFO
	.align		4
.L_9:
        /*0008*/ 	.byte	0x04, 0x17
        /*000a*/ 	.short	(.L_11 - .L_10)
.L_10:
        /*000c*/ 	.word	0x00000000
        /*0010*/ 	.short	0x0004
        /*0012*/ 	.short	0x001c
        /*0014*/ 	.byte	0x00, 0xf0, 0x11, 0x00


	//----- nvinfo : EIATTR_KPARAM_INFO
	.align		4
.L_11:
        /*0018*/ 	.byte	0x04, 0x17
        /*001a*/ 	.short	(.L_13 - .L_12)
.L_12:
        /*001c*/ 	.word	0x00000000
        /*0020*/ 	.short	0x0003
        /*0022*/ 	.short	0x0018
        /*0024*/ 	.byte	0x00, 0xf0, 0x11, 0x00


	//----- nvinfo : EIATTR_KPARAM_INFO
	.align		4
.L_13:
        /*0028*/ 	.byte	0x04, 0x17
        /*002a*/ 	.short	(.L_15 - .L_14)
.L_14:
        /*002c*/ 	.word	0x00000000
        /*0030*/ 	.short	0x0002
        /*0032*/ 	.short	0x0010
        /*0034*/ 	.byte	0x00, 0xf0, 0x21, 0x00


	//----- nvinfo : EIATTR_KPARAM_INFO
	.align		4
.L_15:
        /*0038*/ 	.byte	0x04, 0x17
        /*003a*/ 	.short	(.L_17 - .L_16)
.L_16:
        /*003c*/ 	.word	0x00000000
        /*0040*/ 	.short	0x0001
        /*0042*/ 	.short	0x0008
        /*0044*/ 	.byte	0x00, 0xf0, 0x21, 0x00


	//----- nvinfo : EIATTR_KPARAM_INFO
	.align		4
.L_17:
        /*0048*/ 	.byte	0x04, 0x17
        /*004a*/ 	.short	(.L_19 - .L_18)
.L_18:
        /*004c*/ 	.word	0x00000000
        /*0050*/ 	.short	0x0000
        /*0052*/ 	.short	0x0000
        /*0054*/ 	.byte	0x00, 0xf0, 0x21, 0x00


	//----- nvinfo : EIATTR_SPARSE_MMA_MASK
	.align		4
.L_19:
        /*0058*/ 	.byte	0x03, 0x50
        /*005a*/ 	.short	0x0000


	//----- nvinfo : EIATTR_MAXREG_COUNT
	.align		4
        /*005c*/ 	.byte	0x03, 0x1b
        /*005e*/ 	.short	0x00ff


	//----- nvinfo : EIATTR_COOP_GROUP_MASK_REGIDS
	.align		4
        /*0060*/ 	.byte	0x04, 0x29
        /*0062*/ 	.short	(.L_21 - .L_20)


	//   ....[0]....
.L_20:
        /*0064*/ 	.word	0xffffffff


	//----- nvinfo : EIATTR_COOP_GROUP_INSTR_OFFSETS
	.align		4
.L_21:
        /*0068*/ 	.byte	0x04, 0x28
        /*006a*/ 	.short	(.L_23 - .L_22)


	//   ....[0]....
.L_22:
        /*006c*/ 	.word	0x00000ba0


	//----- nvinfo : EIATTR_EXIT_INSTR_OFFSETS
	.align		4
.L_23:
        /*0070*/ 	.byte	0x04, 0x1c
        /*0072*/ 	.short	(.L_25 - .L_24)


	//   ....[0]....
.L_24:
        /*0074*/ 	.word	0x00000050


	//   ....[1]....
        /*0078*/ 	.word	0x00001610


	//   ....[2]....
        /*007c*/ 	.word	0x00001660


	//----- nvinfo : EIATTR_MAX_THREADS
	.align		4
.L_25:
        /*0080*/ 	.byte	0x04, 0x05
        /*0082*/ 	.short	(.L_27 - .L_26)
.L_26:
        /*0084*/ 	.word	0x00000100
        /*0088*/ 	.word	0x00000001
        /*008c*/ 	.word	0x00000001


	//----- nvinfo : EIATTR_CBANK_PARAM_SIZE
	.align		4
.L_27:
        /*0090*/ 	.byte	0x03, 0x19
        /*0092*/ 	.short	0x0020


	//----- nvinfo : EIATTR_PARAM_CBANK
	.align		4
        /*0094*/ 	.byte	0x04, 0x0a
        /*0096*/ 	.short	(.L_29 - .L_28)
	.align		4
.L_28:
        /*0098*/ 	.word	index@(.nv.constant0.triton_mm)
        /*009c*/ 	.short	0x0210
        /*009e*/ 	.short	0x0020


	//----- nvinfo : EIATTR_SW_WAR
	.align		4
.L_29:
        /*00a0*/ 	.byte	0x04, 0x36
        /*00a2*/ 	.short	(.L_31 - .L_30)
.L_30:
        /*00a4*/ 	.word	0x00000008
.L_31:


//--------------------- .nv.callgraph             --------------------------
	.section	.nv.callgraph,"",@"SHT_CUDA_CALLGRAPH"
	.align	4
	.sectionentsize	8
	.align		4
        /*0000*/ 	.word	0x00000000
	.align		4
        /*0004*/ 	.word	0xffffffff
	.align		4
        /*0008*/ 	.word	0x00000000
	.align		4
        /*000c*/ 	.word	0xfffffffe
	.align		4
        /*0010*/ 	.word	0x00000000
	.align		4
        /*0014*/ 	.word	0xfffffffd
	.align		4
        /*0018*/ 	.word	0x00000000
	.align		4
        /*001c*/ 	.word	0xfffffffc


//--------------------- .text.triton_mm           --------------------------
	.section	.text.triton_mm,"ax",@progbits
	.sectionflags	@"SHF_BARRIERS=1"
	.align	128
        .global         triton_mm
        .type           triton_mm,@function
        .size           triton_mm,(.L_x_2 - triton_mm)
        .other          triton_mm,@"STO_CUDA_ENTRY STV_DEFAULT"
triton_mm:
.text.triton_mm:
[----:B------:R-:W1:Y:S02]  /*0000*/  LDC R1, c[0x0][0x28] ;  /* 0x00000a00ff017b82 */ /* 0x000e640000000800 */
[----:B------:R-:W2:Y:S02]  /*0010*/  LDC.64 R2, c[0x0][0x228] ;  /* 0x00008a00ff027b82 */ /* 0x000ea40000000a00 */
[----:B--2---:R-:W-:-:S04]  /*0020*/  IMAD.IADD R0, R3, 0x1, R2 ;  /* 0x0000000103007824 */ /* 0x004fc800078e0202 */
[----:B------:R-:W-:-:S05]  /*0030*/  IMAD R2, R0, 0xc00, RZ ;  /* 0x00000c0000027824 */ /* 0x000fca00078e02ff */
[----:B------:R-:W-:-:S13]  /*0040*/  ISETP.NE.AND P0, PT, R2, RZ, PT ;  /* 0x000000ff0200720c */ /* 0x000fda0003f05270 */
[----:B------:R-:W-:Y:S05]  /*0050*/  @!P0 EXIT ;  /* 0x000000000000894d */ /* 0x000fea0003800000 */
[----:B------:R-:W2:Y:S01]  /*0060*/  S2R R10, SR_CTAID.X ;  /* 0x00000000000a7919 */ /* 0x000ea20000002500 */
[----:B------:R-:W-:Y:S01]  /*0070*/  VIADD R2, R0, 0x7f ;  /* 0x0000007f00027836 */ /* 0x000fe20000000000 */
[----:B------:R-:W-:Y:S01]  /*0080*/  IABS R18, R0 ;  /* 0x0000000000127213 */ /* 0x000fe20000000000 */
[----:B------:R-:W3:Y:S01]  /*0090*/  S2UR UR5, SR_CgaCtaId ;  /* 0x00000000000579c3 */ /* 0x000ee20000008800 */
[----:B------:R-:W-:Y:S01]  /*00a0*/  UMOV UR4, 0x400 ;  /* 0x0000040000047882 */ /* 0x000fe20000000000 */
[----:B------:R-:W-:Y:S01]  /*00b0*/  ULDC.64 UR16, c[0x0][0x208] ;  /* 0x0000820000107ab9 */ /* 0x000fe20000000a00 */
[----:B------:R-:W-:Y:S02]  /*00c0*/  SHF.R.S32.HI R3, RZ, 0x1f, R2 ;  /* 0x0000001fff037819 */ /* 0x000fe40000011402 */
[----:B------:R-:W-:Y:S02]  /*00d0*/  CS2R R24, SRZ ;  /* 0x0000000000187805 */ /* 0x000fe4000001ff00 */
[----:B------:R-:W-:-:S02]  /*00e0*/  CS2R R26, SRZ ;  /* 0x00000000001a7805 */ /* 0x000fc4000001ff00 */
[----:B------:R-:W-:Y:S02]  /*00f0*/  CS2R R28, SRZ ;  /* 0x00000000001c7805 */ /* 0x000fe4000001ff00 */
[----:B------:R-:W-:Y:S02]  /*0100*/  LEA.HI R3, R3, R2, RZ, 0x7 ;  /* 0x0000000203037211 */ /* 0x000fe400078f38ff */
[----:B------:R-:W-:Y:S02]  /*0110*/  CS2R R30, SRZ ;  /* 0x00000000001e7805 */ /* 0x000fe4000001ff00 */
[----:B------:R-:W-:Y:S02]  /*0120*/  CS2R R32, SRZ ;  /* 0x0000000000207805 */ /* 0x000fe4000001ff00 */
[----:B------:R-:W-:Y:S02]  /*0130*/  CS2R R34, SRZ ;  /* 0x0000000000227805 */ /* 0x000fe4000001ff00 */
[----:B------:R-:W-:-:S02]  /*0140*/  CS2R R36, SRZ ;  /* 0x0000000000247805 */ /* 0x000fc4000001ff00 */
[----:B------:R-:W-:Y:S02]  /*0150*/  CS2R R38, SRZ ;  /* 0x0000000000267805 */ /* 0x000fe4000001ff00 */
[----:B------:R-:W-:Y:S02]  /*0160*/  CS2R R40, SRZ ;  /* 0x0000000000287805 */ /* 0x000fe4000001ff00 */
        /* <DEDUP_REMOVED lines=9> */
[----:B------:R-:W-:Y:S01]  /*0200*/  CS2R R60, SRZ ;  /* 0x00000000003c7805 */ /* 0x000fe2000001ff00 */
[----:B---3--:R-:W-:Y:S01]  /*0210*/  UPRMT UR5, UR5, 0x654, UR4 ;  /* 0x0000065405057896 */ /* 0x008fe20008000004 */
[----:B------:R-:W-:-:S02]  /*0220*/  CS2R R62, SRZ ;  /* 0x00000000003e7805 */ /* 0x000fc4000001ff00 */
[----:B------:R-:W-:Y:S02]  /*0230*/  CS2R R64, SRZ ;  /* 0x0000000000407805 */ /* 0x000fe4000001ff00 */
[----:B------:R-:W-:Y:S02]  /*0240*/  CS2R R66, SRZ ;  /* 0x0000000000427805 */ /* 0x000fe4000001ff00 */
[----:B------:R-:W-:Y:S01]  /*0250*/  CS2R R68, SRZ ;  /* 0x0000000000447805 */ /* 0x000fe2000001ff00 */
[C---:B--2---:R-:W-:Y:S01]  /*0260*/  IMAD.HI R4, R10.reuse, 0x2aaaaaab, RZ ;  /* 0x2aaaaaab0a047827 */ /* 0x044fe200078e02ff */
[----:B------:R-:W-:Y:S02]  /*0270*/  IABS R11, R10 ;  /* 0x0000000a000b7213 */ /* 0x000fe40000000000 */
[----:B------:R-:W-:Y:S02]  /*0280*/  CS2R R70, SRZ ;  /* 0x0000000000467805 */ /* 0x000fe4000001ff00 */
[----:B------:R-:W-:-:S02]  /*0290*/  ISETP.GE.AND P1, PT, R10, RZ, PT ;  /* 0x000000ff0a00720c */ /* 0x000fc40003f26270 */
[----:B------:R-:W-:Y:S02]  /*02a0*/  CS2R R72, SRZ ;  /* 0x0000000000487805 */ /* 0x000fe4000001ff00 */
[----:B------:R-:W-:Y:S02]  /*02b0*/  SHF.R.U32.HI R5, RZ, 0x1f, R4 ;  /* 0x0000001fff057819 */ /* 0x000fe40000011604 */
[----:B------:R-:W-:Y:S02]  /*02c0*/  CS2R R74, SRZ ;  /* 0x00000000004a7805 */ /* 0x000fe4000001ff00 */
[----:B------:R-:W-:Y:S02]  /*02d0*/  CS2R R76, SRZ ;  /* 0x00000000004c7805 */ /* 0x000fe4000001ff00 */
[----:B------:R-:W-:Y:S02]  /*02e0*/  CS2R R78, SRZ ;  /* 0x00000000004e7805 */ /* 0x000fe4000001ff00 */
[----:B------:R-:W-:-:S02]  /*02f0*/  LEA.HI.SX32 R5, R4, R5, 0x1b ;  /* 0x0000000504057211 */ /* 0x000fc400078fdaff */
[----:B------:R-:W-:Y:S02]  /*0300*/  CS2R R80, SRZ ;  /* 0x0000000000507805 */ /* 0x000fe4000001ff00 */
[----:B------:R-:W-:Y:S02]  /*0310*/  CS2R R82, SRZ ;  /* 0x0000000000527805 */ /* 0x000fe4000001ff00 */
[----:B------:R-:W-:Y:S02]  /*0320*/  CS2R R84, SRZ ;  /* 0x0000000000547805 */ /* 0x000fe4000001ff00 */
[----:B------:R-:W-:Y:S01]  /*0330*/  CS2R R86, SRZ ;  /* 0x0000000000567805 */ /* 0x000fe2000001ff00 */
[----:B------:R-:W-:Y:S01]  /*0340*/  IMAD.SHL.U32 R4, R5, 0x8, RZ ;  /* 0x0000000805047824 */ /* 0x000fe200078e00ff */
[----:B------:R-:W-:Y:S01]  /*0350*/  UMOV UR4, URZ ;  /* 0x0000003f00047c82 */ /* 0x000fe20008000000 */
[----:B------:R-:W-:-:S03]  /*0360*/  UMOV UR14, 0xffffffff ;  /* 0xffffffff000e7882 */ /* 0x000fc60000000000 */
[----:B------:R-:W-:-:S04]  /*0370*/  LEA.HI.SX32 R3, R3, -R4, 0x19 ;  /* 0x8000000403037211 */ /* 0x000fc800078fcaff */
[----:B------:R-:W-:-:S04]  /*0380*/  VIMNMX R6, R3, 0x8, PT ;  /* 0x0000000803067848 */ /* 0x000fc80003fe0100 */
[-C--:B------:R-:W-:Y:S02]  /*0390*/  IABS R13, R6.reuse ;  /* 0x00000006000d7213 */ /* 0x080fe40000000000 */
[----:B------:R-:W-:Y:S02]  /*03a0*/  IABS R12, R6 ;  /* 0x00000006000c7213 */ /* 0x000fe40000000000 */
[----:B------:R-:W2:Y:S03]  /*03b0*/  I2F.RP R7, R13 ;  /* 0x0000000d00077306 */ /* 0x000ea60000209400 */
[----:B------:R-:W-:-:S05]  /*03c0*/  IMAD.MOV R15, RZ, RZ, -R12 ;  /* 0x000000ffff0f7224 */ /* 0x000fca00078e0a0c */
[----:B--2---:R-:W2:Y:S02]  /*03d0*/  MUFU.RCP R7, R7 ;  /* 0x0000000700077308 */ /* 0x004ea40000001000 */
[----:B--2---:R-:W-:Y:S02]  /*03e0*/  VIADD R2, R7, 0xffffffe ;  /* 0x0ffffffe07027836 */ /* 0x004fe40000000000 */
[----:B------:R-:W2:Y:S04]  /*03f0*/  S2R R7, SR_TID.X ;  /* 0x0000000000077919 */ /* 0x000ea80000002100 */
[----:B------:R3:W4:Y:S02]  /*0400*/  F2I.FTZ.U32.TRUNC.NTZ R3, R2 ;  /* 0x0000000200037305 */ /* 0x000724000021f000 */
[----:B---3--:R-:W-:-:S02]  /*0410*/  IMAD.MOV.U32 R2, RZ, RZ, RZ ;  /* 0x000000ffff027224 */ /* 0x008fc400078e00ff */
[----:B----4-:R-:W-:-:S04]  /*0420*/  IMAD.MOV R8, RZ, RZ, -R3 ;  /* 0x000000ffff087224 */ /* 0x010fc800078e0a03 */
[----:B------:R-:W-:-:S04]  /*0430*/  IMAD R9, R8, R13, RZ ;  /* 0x0000000d08097224 */ /* 0x000fc800078e02ff */
[----:B------:R-:W-:Y:S02]  /*0440*/  IMAD.HI.U32 R8, R3, R9, R2 ;  /* 0x0000000903087227 */ /* 0x000fe400078e0002 */
[----:B------:R-:W3:Y:S02]  /*0450*/  I2F.RP R9, R18 ;  /* 0x0000001200097306 */ /* 0x000ee40000209400 */
[----:B------:R-:W-:Y:S02]  /*0460*/  IMAD.MOV.U32 R3, RZ, RZ, R11 ;  /* 0x000000ffff037224 */ /* 0x000fe400078e000b */
[----:B------:R-:W-:Y:S01]  /*0470*/  IMAD R11, R5, -0xc0, R10 ;  /* 0xffffff40050b7824 */ /* 0x000fe200078e020a */
[----:B--2---:R-:W-:Y:S01]  /*0480*/  SHF.R.U32.HI R12, RZ, 0x2, R7 ;  /* 0x00000002ff0c7819 */ /* 0x004fe20000011607 */
[----:B------:R-:W-:-:S03]  /*0490*/  IMAD.HI.U32 R2, R8, R3, RZ ;  /* 0x0000000308027227 */ /* 0x000fc600078e00ff */
[----:B------:R-:W-:Y:S01]  /*04a0*/  IABS R5, R11 ;  /* 0x0000000b00057213 */ /* 0x000fe20000000000 */
[----:B------:R-:W-:Y:S01]  /*04b0*/  IMAD R2, R2, R15, R3 ;  /* 0x0000000f02027224 */ /* 0x000fe200078e0203 */
[----:B------:R-:W-:-:S03]  /*04c0*/  SGXT.U32 R12, R12, 0x6 ;  /* 0x000000060c0c781a */ /* 0x000fc60000000000 */
[----:B------:R-:W-:Y:S01]  /*04d0*/  IMAD.HI.U32 R8, R8, R5, RZ ;  /* 0x0000000508087227 */ /* 0x000fe200078e00ff */
[----:B------:R-:W-:Y:S01]  /*04e0*/  ISETP.GT.U32.AND P0, PT, R13, R2, PT ;  /* 0x000000020d00720c */ /* 0x000fe20003f04070 */
[----:B---3--:R-:W2:Y:S02]  /*04f0*/  MUFU.RCP R9, R9 ;  /* 0x0000000900097308 */ /* 0x008ea40000001000 */
[----:B------:R-:W-:Y:S01]  /*0500*/  IMAD R10, R8, R15, R5 ;  /* 0x0000000f080a7224 */ /* 0x000fe200078e0205 */
[----:B------:R-:W-:-:S04]  /*0510*/  LOP3.LUT R5, RZ, R6, RZ, 0x33, !PT ;  /* 0x00000006ff057212 */ /* 0x000fc800078e33ff */
[----:B------:R-:W-:-:S05]  /*0520*/  ISETP.GT.U32.AND P2, PT, R13, R10, PT ;  /* 0x0000000a0d00720c */ /* 0x000fca0003f44070 */
[----:B------:R-:W-:Y:S02]  /*0530*/  @!P0 IMAD.IADD R2, R2, 0x1, -R13 ;  /* 0x0000000102028824 */ /* 0x000fe400078e0a0d */
[----:B--2---:R-:W-:-:S03]  /*0540*/  VIADD R3, R9, 0xffffffe ;  /* 0x0ffffffe09037836 */ /* 0x004fc60000000000 */
[----:B------:R-:W-:-:S03]  /*0550*/  ISETP.GT.U32.AND P0, PT, R13, R2, PT ;  /* 0x000000020d00720c */ /* 0x000fc60003f04070 */
[----:B------:R-:W-:Y:S01]  /*0560*/  @!P2 IMAD.IADD R10, R10, 0x1, -R13 ;  /* 0x000000010a0aa824 */ /* 0x000fe200078e0a0d */
[----:B------:R-:W2:Y:S01]  /*0570*/  F2I.FTZ.U32.TRUNC.NTZ R3, R3 ;  /* 0x0000000300037305 */ /* 0x000ea2000021f000 */
[----:B------:R-:W-:-:S08]  /*0580*/  @!P2 VIADD R8, R8, 0x1 ;  /* 0x000000010808a836 */ /* 0x000fd00000000000 */
[----:B------:R-:W-:Y:S01]  /*0590*/  @!P0 IMAD.IADD R2, R2, 0x1, -R13 ;  /* 0x0000000102028824 */ /* 0x000fe200078e0a0d */
[----:B------:R-:W-:Y:S02]  /*05a0*/  ISETP.NE.AND P0, PT, R6, RZ, PT ;  /* 0x000000ff0600720c */ /* 0x000fe40003f05270 */
[----:B------:R-:W-:Y:S01]  /*05b0*/  LOP3.LUT R6, R11, R6, RZ, 0x3c, !PT ;  /* 0x000000060b067212 */ /* 0x000fe200078e3cff */
[----:B------:R-:W-:Y:S01]  /*05c0*/  @!P1 IMAD.MOV R2, RZ, RZ, -R2 ;  /* 0x000000ffff029224 */ /* 0x000fe200078e0a02 */
[----:B------:R-:W-:Y:S01]  /*05d0*/  ISETP.GE.U32.AND P1, PT, R10, R13, PT ;  /* 0x0000000d0a00720c */ /* 0x000fe20003f26070 */
[----:B--2---:R-:W-:Y:S01]  /*05e0*/  IMAD.MOV R15, RZ, RZ, -R3 ;  /* 0x000000ffff0f7224 */ /* 0x004fe200078e0a03 */
[----:B------:R-:W-:Y:S02]  /*05f0*/  ISETP.GE.AND P3, PT, R6, RZ, PT ;  /* 0x000000ff0600720c */ /* 0x000fe40003f66270 */
[----:B------:R-:W-:Y:S01]  /*0600*/  SEL R9, R5, R2, !P0 ;  /* 0x0000000205097207 */ /* 0x000fe20004000000 */
[----:B------:R-:W-:Y:S01]  /*0610*/  IMAD R15, R15, R18, RZ ;  /* 0x000000120f0f7224 */ /* 0x000fe200078e02ff */
[----:B------:R-:W-:Y:S01]  /*0620*/  SHF.R.U32.HI R6, RZ, 0x4, R7 ;  /* 0x00000004ff067819 */ /* 0x000fe20000011607 */
[----:B------:R-:W-:-:S02]  /*0630*/  IMAD.MOV.U32 R2, RZ, RZ, RZ ;  /* 0x000000ffff027224 */ /* 0x000fc400078e00ff */
[----:B------:R-:W-:Y:S01]  /*0640*/  IMAD.IADD R9, R4, 0x1, R9 ;  /* 0x0000000104097824 */ /* 0x000fe200078e0209 */
[----:B------:R-:W-:Y:S01]  /*0650*/  IABS R4, R0 ;  /* 0x0000000000047213 */ /* 0x000fe20000000000 */
[----:B------:R-:W-:-:S04]  /*0660*/  IMAD.HI.U32 R2, R3, R15, R2 ;  /* 0x0000000f03027227 */ /* 0x000fc800078e0002 */
[----:B------:R-:W-:Y:S02]  /*0670*/  IMAD.SHL.U32 R9, R9, 0x80, RZ ;  /* 0x0000008009097824 */ /* 0x000fe400078e00ff */
[----:B------:R-:W-:Y:S01]  /*0680*/  IMAD.MOV R16, RZ, RZ, -R4 ;  /* 0x000000ffff107224 */ /* 0x000fe200078e0a04 */
[----:B------:R-:W-:Y:S01]  /*0690*/  LOP3.LUT R4, R12, 0x40, RZ, 0xfc, !PT ;  /* 0x000000400c047812 */ /* 0x000fe200078efcff */
[----:B------:R-:W-:Y:S01]  /*06a0*/  @P1 VIADD R8, R8, 0x1 ;  /* 0x0000000108081836 */ /* 0x000fe20000000000 */
[----:B------:R-:W-:Y:S02]  /*06b0*/  LOP3.LUT R14, R9, R12, RZ, 0xfc, !PT ;  /* 0x0000000c090e7212 */ /* 0x000fe400078efcff */
[----:B------:R-:W-:Y:S01]  /*06c0*/  LOP3.LUT R15, R9, 0x40, R12, 0xfe, !PT ;  /* 0x00000040090f7812 */ /* 0x000fe200078efe0c */
[----:B------:R-:W-:Y:S01]  /*06d0*/  @!P3 IMAD.MOV R8, RZ, RZ, -R8 ;  /* 0x000000ffff08b224 */ /* 0x000fe200078e0a08 */
[----:B------:R-:W-:Y:S02]  /*06e0*/  IABS R3, R14 ;  /* 0x0000000e00037213 */ /* 0x000fe40000000000 */
[----:B------:R-:W-:-:S02]  /*06f0*/  IABS R11, R15 ;  /* 0x0000000f000b7213 */ /* 0x000fc40000000000 */
[----:B------:R-:W-:Y:S01]  /*0700*/  ISETP.GE.AND P3, PT, R15, RZ, PT ;  /* 0x000000ff0f00720c */ /* 0x000fe20003f66270 */
[----:B------:R-:W-:-:S04]  /*0710*/  IMAD.MOV.U32 R13, RZ, RZ, R3 ;  /* 0x000000ffff0d7224 */ /* 0x000fc800078e0003 */
[----:B------:R-:W-:-:S04]  /*0720*/  IMAD.HI.U32 R3, R2, R13, RZ ;  /* 0x0000000d02037227 */ /* 0x000fc800078e00ff */
[----:B------:R-:W-:-:S04]  /*0730*/  IMAD.HI.U32 R2, R2, R11, RZ ;  /* 0x0000000b02027227 */ /* 0x000fc800078e00ff */
[----:B------:R-:W-:Y:S01]  /*0740*/  IMAD R13, R3, R16, R13 ;  /* 0x00000010030d7224 */ /* 0x000fe200078e020d */
[----:B------:R-:W-:Y:S01]  /*0750*/  SEL R3, R5, R8, !P0 ;  /* 0x0000000805037207 */ /* 0x000fe20004000000 */
[----:B------:R-:W-:Y:S01]  /*0760*/  IMAD R16, R2, R16, R11 ;  /* 0x0000001002107224 */ /* 0x000fe200078e020b */
[----:B------:R-:W-:Y:S01]  /*0770*/  SGXT.U32 R8, R6, 0x4 ;  /* 0x000000040608781a */ /* 0x000fe20000000000 */
[----:B------:R-:W-:Y:S01]  /*0780*/  IMAD.SHL.U32 R2, R7, 0x8, RZ ;  /* 0x0000000807027824 */ /* 0x000fe200078e00ff */
[C---:B------:R-:W-:Y:S01]  /*0790*/  ISETP.GT.U32.AND P1, PT, R18.reuse, R13, PT ;  /* 0x0000000d1200720c */ /* 0x040fe20003f24070 */
[----:B------:R-:W-:Y:S01]  /*07a0*/  IMAD.SHL.U32 R3, R3, 0x80, RZ ;  /* 0x0000008003037824 */ /* 0x000fe200078e00ff */
[----:B------:R-:W-:Y:S02]  /*07b0*/  ISETP.GT.U32.AND P2, PT, R18, R16, PT ;  /* 0x000000101200720c */ /* 0x000fe40003f44070 */
[----:B------:R-:W-:Y:S02]  /*07c0*/  LOP3.LUT R11, R2, 0x18, R7, 0x48, !PT ;  /* 0x00000018020b7812 */ /* 0x000fe400078e4807 */
[----:B------:R-:W-:-:S02]  /*07d0*/  LOP3.LUT R20, R3, R12, RZ, 0xfc, !PT ;  /* 0x0000000c03147212 */ /* 0x000fc400078efcff */
[----:B------:R-:W-:Y:S01]  /*07e0*/  LOP3.LUT R19, R3, 0x40, R12, 0xfe, !PT ;  /* 0x0000004003137812 */ /* 0x000fe200078efe0c */
[--C-:B------:R-:W-:Y:S01]  /*07f0*/  IMAD R4, R4, 0x20, R11.reuse ;  /* 0x0000002004047824 */ /* 0x100fe200078e020b */
[----:B------:R-:W-:Y:S01]  /*0800*/  LOP3.LUT R5, R9, R8, RZ, 0xfc, !PT ;  /* 0x0000000809057212 */ /* 0x000fe200078efcff */
[----:B------:R-:W-:Y:S02]  /*0810*/  IMAD R6, R12, 0x20, R11 ;  /* 0x000000200c067824 */ /* 0x000fe400078e020b */
[--C-:B------:R-:W-:Y:S01]  /*0820*/  @!P1 IMAD.IADD R13, R13, 0x1, -R18.reuse ;  /* 0x000000010d0d9824 */ /* 0x100fe200078e0a12 */
[----:B------:R-:W-:Y:S01]  /*0830*/  ISETP.GE.AND P1, PT, R14, RZ, PT ;  /* 0x000000ff0e00720c */ /* 0x000fe20003f26270 */
[----:B------:R-:W-:Y:S01]  /*0840*/  @!P2 IMAD.IADD R16, R16, 0x1, -R18 ;  /* 0x000000011010a824 */ /* 0x000fe200078e0a12 */
[----:B------:R-:W2:Y:S01]  /*0850*/  LDC.64 R10, c[0x0][0x210] ;  /* 0x00008400ff0a7b82 */ /* 0x000ea20000000a00 */
[----:B------:R-:W-:Y:S01]  /*0860*/  IMAD.HI R8, R20, 0x2aaaaaab, RZ ;  /* 0x2aaaaaab14087827 */ /* 0x000fe200078e02ff */
[----:B------:R-:W-:-:S02]  /*0870*/  ISETP.GT.U32.AND P0, PT, R18, R13, PT ;  /* 0x0000000d1200720c */ /* 0x000fc40003f04070 */
[----:B------:R-:W-:Y:S01]  /*0880*/  ISETP.GT.U32.AND P2, PT, R18, R16, PT ;  /* 0x000000101200720c */ /* 0x000fe20003f44070 */
[----:B------:R-:W-:Y:S01]  /*0890*/  IMAD.HI R12, R19, 0x2aaaaaab, RZ ;  /* 0x2aaaaaab130c7827 */ /* 0x000fe200078e02ff */
[----:B------:R-:W-:Y:S02]  /*08a0*/  SHF.R.U32.HI R9, RZ, 0x1f, R8 ;  /* 0x0000001fff097819 */ /* 0x000fe40000011608 */
[----:B------:R-:W3:Y:S02]  /*08b0*/  LDC.64 R14, c[0x0][0x218] ;  /* 0x00008600ff0e7b82 */ /* 0x000ee40000000a00 */
[----:B------:R-:W-:Y:S02]  /*08c0*/  SHF.R.U32.HI R17, RZ, 0x1f, R12 ;  /* 0x0000001fff117819 */ /* 0x000fe4000001160c */
[----:B------:R-:W-:Y:S02]  /*08d0*/  LEA.HI R9, R8, R9, RZ, 0x17 ;  /* 0x0000000908097211 */ /* 0x000fe400078fb8ff */
[----:B------:R-:W-:Y:S01]  /*08e0*/  LOP3.LUT R8, R2, 0x18, RZ, 0xc0, !PT ;  /* 0x0000001802087812 */ /* 0x000fe200078ec0ff */
[--C-:B------:R-:W-:Y:S01]  /*08f0*/  @!P0 IMAD.IADD R13, R13, 0x1, -R18.reuse ;  /* 0x000000010d0d8824 */ /* 0x100fe200078e0a12 */
[----:B------:R-:W-:Y:S01]  /*0900*/  ISETP.NE.AND P0, PT, R0, RZ, PT ;  /* 0x000000ff0000720c */ /* 0x000fe20003f05270 */
[----:B------:R-:W-:Y:S01]  /*0910*/  @!P2 IMAD.IADD R16, R16, 0x1, -R18 ;  /* 0x000000011010a824 */ /* 0x000fe200078e0a12 */
[----:B------:R-:W-:Y:S01]  /*0920*/  LEA.HI R18, R12, R17, RZ, 0x17 ;  /* 0x000000110c127211 */ /* 0x000fe200078fb8ff */
[----:B------:R-:W-:Y:S01]  /*0930*/  @!P1 IMAD.MOV R13, RZ, RZ, -R13 ;  /* 0x000000ffff0d9224 */ /* 0x000fe200078e0a0d */
[----:B------:R-:W-:Y:S01]  /*0940*/  LOP3.LUT R12, RZ, R0, RZ, 0x33, !PT ;  /* 0x00000000ff0c7212 */ /* 0x000fe200078e33ff */
[----:B------:R-:W-:-:S02]  /*0950*/  @!P3 IMAD.MOV R16, RZ, RZ, -R16 ;  /* 0x000000ffff10b224 */ /* 0x000fc400078e0a10 */
[----:B------:R-:W-:Y:S01]  /*0960*/  IMAD R17, R9, -0xc00, R20 ;  /* 0xfffff40009117824 */ /* 0x000fe200078e0214 */
[----:B------:R-:W-:Y:S01]  /*0970*/  SEL R23, R12, R13, !P0 ;  /* 0x0000000d0c177207 */ /* 0x000fe20004000000 */
[----:B------:R-:W-:Y:S01]  /*0980*/  IMAD R13, R18, -0xc00, R19 ;  /* 0xfffff400120d7824 */ /* 0x000fe200078e0213 */
[----:B------:R-:W-:Y:S01]  /*0990*/  SEL R9, R12, R16, !P0 ;  /* 0x000000100c097207 */ /* 0x000fe20004000000 */
[--C-:B------:R-:W-:Y:S02]  /*09a0*/  IMAD R21, R17, 0xc00, R8.reuse ;  /* 0x00000c0011157824 */ /* 0x100fe400078e0208 */
[--C-:B------:R-:W-:Y:S02]  /*09b0*/  IMAD R17, R23, 0xc00, R8.reuse ;  /* 0x00000c0017117824 */ /* 0x100fe400078e0208 */
[--C-:B------:R-:W-:Y:S02]  /*09c0*/  IMAD R19, R9, 0xc00, R8.reuse ;  /* 0x00000c0009137824 */ /* 0x100fe400078e0208 */
[----:B------:R-:W-:-:S02]  /*09d0*/  IMAD R23, R13, 0xc00, R8 ;  /* 0x00000c000d177824 */ /* 0x000fc400078e0208 */
[----:B--2---:R-:W-:Y:S01]  /*09e0*/  IMAD.WIDE R8, R17, 0x2, R10 ;  /* 0x0000000211087825 */ /* 0x004fe200078e020a */
[----:B------:R-:W-:-:S03]  /*09f0*/  LEA R17, R6, UR5, 0x1 ;  /* 0x0000000506117c11 */ /* 0x000fc6000f8e08ff */
[----:B------:R-:W-:Y:S01]  /*0a00*/  IMAD.WIDE R10, R19, 0x2, R10 ;  /* 0x00000002130a7825 */ /* 0x000fe200078e020a */
[----:B------:R-:W-:Y:S01]  /*0a10*/  LEA R19, R4, UR5, 0x1 ;  /* 0x0000000504137c11 */ /* 0x000fe2000f8e08ff */
[----:B------:R-:W-:Y:S01]  /*0a20*/  @!PT LDS RZ, [RZ] ;  /* 0x00000000fffff984 */ /* 0x000fe20000000800 */
[----:B------:R-:W-:Y:S01]  /*0a30*/  @!PT LDS RZ, [RZ] ;  /* 0x00000000fffff984 */ /* 0x000fe20000000800 */
[----:B------:R-:W-:Y:S01]  /*0a40*/  @!PT LDS RZ, [RZ] ;  /* 0x00000000fffff984 */ /* 0x000fe20000000800 */
[----:B------:R-:W-:Y:S01]  /*0a50*/  LDGSTS.E.BYPASS.128 [R17], desc[UR16][R8.64] ;  /* 0x0000000008117fae */ /* 0x000fe2000b901c50 */
[----:B------:R-:W-:Y:S01]  /*0a60*/  IADD3 R18, P2, R8, 0x40, RZ ;  /* 0x0000004008127810 */ /* 0x000fe20007f5e0ff */
[--C-:B---3--:R-:W-:Y:S01]  /*0a70*/  IMAD.WIDE R12, R21, 0x2, R14.reuse ;  /* 0x00000002150c7825 */ /* 0x108fe200078e020e */
[----:B------:R-:W-:Y:S01]  /*0a80*/  IADD3 R20, P0, R10, 0x40, RZ ;  /* 0x000000400a147810 */ /* 0x000fe20007f1e0ff */
[----:B------:R3:W-:Y:S02]  /*0a90*/  LDGSTS.E.BYPASS.128 [R19], desc[UR16][R10.64] ;  /* 0x000000000a137fae */ /* 0x0007e4000b901c50 */
[----:B------:R-:W-:Y:S01]  /*0aa0*/  IMAD.WIDE R14, R23, 0x2, R14 ;  /* 0x00000002170e7825 */ /* 0x000fe200078e020e */
[----:B------:R-:W-:Y:S01]  /*0ab0*/  IADD3 R22, P1, R12, 0x40, RZ ;  /* 0x000000400c167810 */ /* 0x000fe20007f3e0ff */
[----:B------:R-:W0:Y:S02]  /*0ac0*/  LDGDEPBAR ;  /* 0x00000000000079af */ /* 0x000e240000000000 */
[----:B------:R-:W-:Y:S01]  /*0ad0*/  IMAD.X R23, RZ, RZ, R11, P0 ;  /* 0x000000ffff177224 */ /* 0x000fe200000e060b */
[----:B------:R-:W-:Y:S01]  /*0ae0*/  IADD3 R88, P0, R14, 0x40, RZ ;  /* 0x000000400e587810 */ /* 0x000fe20007f1e0ff */
[----:B------:R4:W-:Y:S01]  /*0af0*/  LDGSTS.E.BYPASS.128 [R17+0x4000], desc[UR16][R12.64] ;  /* 0x040000000c117fae */ /* 0x0009e2000b901c50 */
[----:B------:R-:W-:-:S02]  /*0b00*/  IMAD.X R21, RZ, RZ, R9, P2 ;  /* 0x000000ffff157224 */ /* 0x000fc400010e0609 */
[----:B------:R-:W-:Y:S01]  /*0b10*/  IMAD.X R89, RZ, RZ, R13, P1 ;  /* 0x000000ffff597224 */ /* 0x000fe200008e060d */
[----:B------:R2:W-:Y:S01]  /*0b20*/  LDGSTS.E.BYPASS.128 [R19+0x4000], desc[UR16][R14.64] ;  /* 0x040000000e137fae */ /* 0x0005e2000b901c50 */
[----:B---3--:R-:W-:Y:S01]  /*0b30*/  SHF.R.U32.HI R11, RZ, 0x4, R7 ;  /* 0x00000004ff0b7819 */ /* 0x008fe20000011607 */
[----:B------:R-:W-:Y:S01]  /*0b40*/  IMAD.X R91, RZ, RZ, R15, P0 ;  /* 0x000000ffff5b7224 */ /* 0x000fe200000e060f */
[----:B------:R-:W-:Y:S01]  /*0b50*/  SHF.R.U32.HI R10, RZ, 0x5, R7 ;  /* 0x00000005ff0a7819 */ /* 0x000fe20000011607 */
[----:B------:R-:W0:Y:S01]  /*0b60*/  LDGDEPBAR ;  /* 0x00000000000079af */ /* 0x000e220000000000 */
[----:B------:R-:W-:Y:S01]  /*0b70*/  IMAD.MOV.U32 R16, RZ, RZ, RZ ;  /* 0x000000ffff107224 */ /* 0x000fe200078e00ff */
[----:B------:R-:W-:Y:S02]  /*0b80*/  SGXT.U32 R11, R11, 0x1 ;  /* 0x000000010b0b781a */ /* 0x000fe40000000000 */
[----:B----4-:R-:W-:-:S07]  /*0b90*/  LOP3.LUT R12, R10, 0x7fffffc, RZ, 0xc0, !PT ;  /* 0x07fffffc0a0c7812 */ /* 0x010fce00078ec0ff */
.L_x_0:
[----:B--2---:R-:W2:Y:S01]  /*0ba0*/  SHFL.IDX PT, R8, R12, RZ, 0x1f ;  /* 0x00001fff0c087589 */ /* 0x004ea200000e0000 */
[----:B------:R-:W-:Y:S01]  /*0bb0*/  UIADD3 UR14, UR14, 0x1, URZ ;  /* 0x000000010e0e7890 */ /* 0x000fe2000fffe03f */
[----:B------:R-:W-:-:S04]  /*0bc0*/  DEPBAR.LE SB0, 0x0 ;  /* 0x000080000000791a */ /* 0x000fc80000000000 */
[----:B------:R-:W-:Y:S01]  /*0bd0*/  UISETP.GE.AND UP0, UPT, UR14, 0x2, UPT ;  /* 0x000000020e00788c */ /* 0x000fe2000bf06270 */
[----:B------:R-:W-:Y:S01]  /*0be0*/  BAR.SYNC.DEFER_BLOCKING 0x0 ;  /* 0x0000000000007b1d */ /* 0x000fe20000010000 */
[----:B------:R-:W-:Y:S01]  /*0bf0*/  UIADD3 UR4, UR4, 0x1, URZ ;  /* 0x0000000104047890 */ /* 0x000fe2000fffe03f */
[C---:B------:R-:W-:Y:S01]  /*0c00*/  ISETP.GE.U32.AND P0, PT, R16.reuse, 0xbe0, PT ;  /* 0x00000be01000780c */ /* 0x040fe20003f06070 */
[----:B------:R-:W-:Y:S01]  /*0c10*/  USEL UR14, UR14, URZ, !UP0 ;  /* 0x0000003f0e0e7287 */ /* 0x000fe2000c000000 */
[----:B------:R-:W-:Y:S02]  /*0c20*/  IMAD.MOV.U32 R9, RZ, RZ, R21 ;  /* 0x000000ffff097224 */ /* 0x000fe400078e0015 */
[----:B------:R-:W-:Y:S01]  /*0c30*/  UMOV UR11, 0x80000020 ;  /* 0x80000020000b7882 */ /* 0x000fe20000000000 */
[----:B------:R-:W-:Y:S01]  /*0c40*/  VIADD R16, R16, 0x20 ;  /* 0x0000002010107836 */ /* 0x000fe20000000000 */
[----:B--2---:R-:W-:Y:S01]  /*0c50*/  R2UR UR6, R8 ;  /* 0x00000000080672ca */ /* 0x004fe200000e0000 */
[----:B------:R-:W-:Y:S01]  /*0c60*/  IMAD.MOV.U32 R8, RZ, RZ, R18 ;  /* 0x000000ffff087224 */ /* 0x000fe200078e0012 */
[----:B------:R-:W-:Y:S01]  /*0c70*/  IADD3 R18, P4, R18, 0x40, RZ ;  /* 0x0000004012127810 */ /* 0x000fe20007f9e0ff */
[----:B------:R-:W-:-:S04]  /*0c80*/  WARPGROUP.ARRIVE ;  /* 0x00000000000079c5 */ /* 0x000fc80000000000 */
[----:B------:R-:W-:-:S06]  /*0c90*/  IMAD.X R21, RZ, RZ, R21, P4 ;  /* 0x000000ffff157224 */ /* 0x000fcc00020e0615 */
[----:B------:R-:W-:Y:S02]  /*0ca0*/  USHF.L.U32 UR7, UR6, 0x6, URZ ;  /* 0x0000000606077899 */ /* 0x000fe4000800063f */
[----:B------:R-:W-:Y:S02]  /*0cb0*/  ULEA UR6, UR14, UR5, 0xd ;  /* 0x000000050e067291 */ /* 0x000fe4000f8e683f */
[----:B------:R-:W-:Y:S02]  /*0cc0*/  ULOP3.LUT UR7, UR7, 0x1c0, URZ, 0xc0, !UPT ;  /* 0x000001c007077892 */ /* 0x000fe4000f8ec03f */
[----:B------:R-:W-:Y:S02]  /*0cd0*/  USHF.R.U32.HI UR8, URZ, 0x4, UR6 ;  /* 0x000000043f087899 */ /* 0x000fe40008011606 */
[----:B------:R-:W-:Y:S02]  /*0ce0*/  UIADD3 UR6, UR6, 0x4000, URZ ;  /* 0x0000400006067890 */ /* 0x000fe4000fffe03f */
[----:B------:R-:W-:-:S02]  /*0cf0*/  ULOP3.LUT UR8, UR8, 0x3fff, URZ, 0xc0, !UPT ;  /* 0x00003fff08087892 */ /* 0x000fc4000f8ec03f */
[----:B------:R-:W-:Y:S02]  /*0d00*/  USHF.R.U32.HI UR6, URZ, 0x4, UR6 ;  /* 0x000000043f067899 */ /* 0x000fe40008011606 */
[----:B------:R-:W-:Y:S02]  /*0d10*/  UIADD3 UR12, UP0, UR7, UR8, URZ ;  /* 0x00000008070c7290 */ /* 0x000fe4000ff1e03f */
[----:B------:R-:W-:Y:S02]  /*0d20*/  ULOP3.LUT UR6, UR6, 0x3fff, URZ, 0xc0, !UPT ;  /* 0x00003fff06067892 */ /* 0x000fe4000f8ec03f */
[----:B------:R-:W-:Y:S02]  /*0d30*/  UIADD3.X UR13, URZ, URZ, URZ, UP0, !UPT ;  /* 0x0000003f3f0d7290 */ /* 0x000fe400087fe43f */
[----:B------:R-:W-:Y:S02]  /*0d40*/  ULOP3.LUT UR10, UR6, 0x2000000, URZ, 0xfc, !UPT ;  /* 0x02000000060a7892 */ /* 0x000fe4000f8efc3f */
[----:B------:R-:W-:-:S02]  /*0d50*/  ULOP3.LUT UR8, UR12, 0x2000000, URZ, 0xfc, !UPT ;  /* 0x020000000c087892 */ /* 0x000fc4000f8efc3f */
[----:B------:R-:W-:Y:S01]  /*0d60*/  ULOP3.LUT UR9, UR13, 0x80000020, URZ, 0xfc, !UPT ;  /* 0x800000200d097892 */ /* 0x000fe2000f8efc3f */
[----:B------:R-:W-:Y:S01]  /*0d70*/  UMOV UR7, URZ ;  /* 0x0000003f00077c82 */ /* 0x000fe20008000000 */
[----:B------:R-:W-:-:S04]  /*0d80*/  UISETP.GE.AND UP0, UPT, UR4, 0x2, UPT ;  /* 0x000000020400788c */ /* 0x000fc8000bf06270 */
[----:B------:R-:W-:-:S03]  /*0d90*/  USEL UR4, UR4, URZ, !UP0 ;  /* 0x0000003f04047287 */ /* 0x000fc6000c000000 */
[----:B------:R-:W-:Y:S01]  /*0da0*/  HGMMA.64x128x16.F32.BF16 R24, gdesc[UR8], R24 ;  /* 0x01e00000081879f0 */ /* 0x000fe20008701818 */
[----:B------:R-:W-:Y:S01]  /*0db0*/  UMOV UR8, 0x2000002 ;  /* 0x0200000200087882 */ /* 0x000fe20000000000 */
[----:B------:R-:W-:Y:S02]  /*0dc0*/  UMOV UR9, 0x80000020 ;  /* 0x8000002000097882 */ /* 0x000fe40000000000 */
[----:B------:R-:W-:Y:S02]  /*0dd0*/  UIADD3.64 UR10, UR6, UR8, URZ ;  /* 0x00000008060a7297 */ /* 0x000fe4000fffe03f */
[----:B------:R-:W-:Y:S02]  /*0de0*/  UIADD3.64 UR8, UR12, UR8, URZ ;  /* 0x000000080c087297 */ /* 0x000fe4000fffe03f */
[----:B------:R-:W-:-:S06]  /*0df0*/  ULEA UR6, UR4, UR5, 0xd ;  /* 0x0000000504067291 */ /* 0x000fcc000f8e683f */
[----:B------:R-:W-:Y:S02]  /*0e00*/  LEA R13, R6, UR6, 0x1 ;  /* 0x00000006060d7c11 */ /* 0x000fe4000f8e08ff */
[----:B------:R-:W-:Y:S01]  /*0e10*/  LEA R15, R4, UR6, 0x1 ;  /* 0x00000006040f7c11 */ /* 0x000fe2000f8e08ff */
[----:B------:R-:W-:Y:S03]  /*0e20*/  HGMMA.64x128x16.F32.BF16 R24, gdesc[UR8], R24, gsb0 ;  /* 0x01e00000081879f0 */ /* 0x000fe60008001818 */
[----:B------:R-:W-:Y:S02]  /*0e30*/  WARPGROUP.DEPBAR.LE gsb0, 0x1 ;  /* 0x00008000000079c5 */ /* 0x000fe40000010100 */
[----:B------:R-:W-:Y:S06]  /*0e40*/  BAR.SYNC.DEFER_BLOCKING 0x0 ;  /* 0x0000000000007b1d */ /* 0x000fec0000010000 */
[----:B------:R-:W-:Y:S01]  /*0e50*/  @!PT LDS RZ, [RZ] ;  /* 0x00000000fffff984 */ /* 0x000fe20000000800 */
[----:B------:R-:W-:Y:S01]  /*0e60*/  @!PT LDS RZ, [RZ] ;  /* 0x00000000fffff984 */ /* 0x000fe20000000800 */
[----:B------:R-:W-:Y:S01]  /*0e70*/  @!PT LDS RZ, [RZ] ;  /* 0x00000000fffff984 */ /* 0x000fe20000000800 */
[----:B------:R2:W-:Y:S02]  /*0e80*/  LDGSTS.E.BYPASS.128 [R13], desc[UR16][R8.64], !P0 ;  /* 0x00000000080d7fae */ /* 0x0005e4000c101c50 */
[----:B--2---:R-:W-:Y:S01]  /*0e90*/  IMAD.MOV.U32 R8, RZ, RZ, R20 ;  /* 0x000000ffff087224 */ /* 0x004fe200078e0014 */
[----:B------:R-:W-:Y:S01]  /*0ea0*/  IADD3 R20, P3, R20, 0x40, RZ ;  /* 0x0000004014147810 */ /* 0x000fe20007f7e0ff */
[----:B------:R-:W-:-:S04]  /*0eb0*/  IMAD.MOV.U32 R9, RZ, RZ, R23 ;  /* 0x000000ffff097224 */ /* 0x000fc800078e0017 */
[----:B------:R-:W-:Y:S01]  /*0ec0*/  IMAD.X R23, RZ, RZ, R23, P3 ;  /* 0x000000ffff177224 */ /* 0x000fe200018e0617 */
[----:B------:R2:W-:Y:S04]  /*0ed0*/  LDGSTS.E.BYPASS.128 [R15], desc[UR16][R8.64], !P0 ;  /* 0x00000000080f7fae */ /* 0x0005e8000c101c50 */
[----:B------:R-:W0:Y:S01]  /*0ee0*/  LDGDEPBAR ;  /* 0x00000000000079af */ /* 0x000e220000000000 */
[----:B--2---:R-:W-:Y:S01]  /*0ef0*/  IMAD.MOV.U32 R8, RZ, RZ, R22 ;  /* 0x000000ffff087224 */ /* 0x004fe200078e0016 */
[----:B------:R-:W-:Y:S01]  /*0f00*/  IADD3 R22, P2, R22, 0x40, RZ ;  /* 0x0000004016167810 */ /* 0x000fe20007f5e0ff */
[----:B------:R-:W-:-:S04]  /*0f10*/  IMAD.MOV.U32 R9, RZ, RZ, R89 ;  /* 0x000000ffff097224 */ /* 0x000fc800078e0059 */
[----:B------:R-:W-:Y:S01]  /*0f20*/  IMAD.X R89, RZ, RZ, R89, P2 ;  /* 0x000000ffff597224 */ /* 0x000fe200010e0659 */
[----:B------:R2:W-:Y:S02]  /*0f30*/  LDGSTS.E.BYPASS.128 [R13+0x4000], desc[UR16][R8.64], !P0 ;  /* 0x04000000080d7fae */ /* 0x0005e4000c101c50 */
[----:B--2---:R-:W-:Y:S01]  /*0f40*/  IMAD.MOV.U32 R8, RZ, RZ, R88 ;  /* 0x000000ffff087224 */ /* 0x004fe200078e0058 */
[----:B------:R-:W-:Y:S01]  /*0f50*/  IADD3 R88, P1, R88, 0x40, RZ ;  /* 0x0000004058587810 */ /* 0x000fe20007f3e0ff */
[----:B------:R-:W-:-:S04]  /*0f60*/  IMAD.MOV.U32 R9, RZ, RZ, R91 ;  /* 0x000000ffff097224 */ /* 0x000fc800078e005b */
[----:B------:R-:W-:Y:S01]  /*0f70*/  IMAD.X R91, RZ, RZ, R91, P1 ;  /* 0x000000ffff5b7224 */ /* 0x000fe200008e065b */
[----:B------:R2:W-:Y:S04]  /*0f80*/  LDGSTS.E.BYPASS.128 [R15+0x4000], desc[UR16][R8.64], !P0 ;  /* 0x04000000080f7fae */ /* 0x0005e8000c101c50 */
[----:B------:R-:W0:Y:S01]  /*0f90*/  LDGDEPBAR ;  /* 0x00000000000079af */ /* 0x000e220000000000 */
[----:B------:R-:W-:Y:S05]  /*0fa0*/  @!P0 BRA `(.L_x_0) ;  /* 0xfffffff800fc8947 */ /* 0x000fea000383ffff */
[----:B------:R-:W-:Y:S02]  /*0fb0*/  WARPGROUP.DEPBAR.LE gsb0, 0x0 ;  /* 0x00008000000079c5 */ /* 0x000fe40000010000 */
[----:B------:R-:W-:-:S04]  /*0fc0*/  DEPBAR.LE SB0, 0x0 ;  /* 0x000080000000791a */ /* 0x000fc80000000000 */
[----:B------:R-:W-:Y:S02]  /*0fd0*/  SHF.R.U32.HI R4, RZ, 0x1, R7 ;  /* 0x00000001ff047819 */ /* 0x000fe40000011607 */
[----:B------:R-:W-:Y:S02]  /*0fe0*/  LOP3.LUT R10, R10, 0x7, RZ, 0xc0, !PT ;  /* 0x000000070a0a7812 */ /* 0x000fe400078ec0ff */
[----:B------:R-:W-:Y:S02]  /*0ff0*/  LOP3.LUT R7, R7, 0xf, RZ, 0xc0, !PT ;  /* 0x0000000f07077812 */ /* 0x000fe400078ec0ff */
[----:B------:R-:W-:Y:S01]  /*1000*/  LOP3.LUT R4, R4, 0x8, RZ, 0xc0, !PT ;  /* 0x0000000804047812 */ /* 0x000fe200078ec0ff */
[----:B------:R-:W-:Y:S01]  /*1010*/  IMAD.SHL.U32 R6, R10, 0x2, RZ ;  /* 0x000000020a067824 */ /* 0x000fe200078e00ff */
[----:B------:R-:W-:Y:S02]  /*1020*/  F2FP.BF16.F32.PACK_AB R24, R25, R24 ;  /* 0x000000181918723e */ /* 0x000fe400000010ff */
[----:B------:R-:W-:Y:S01]  /*1030*/  F2FP.BF16.F32.PACK_AB R25, R27, R26 ;  /* 0x0000001a1b19723e */ /* 0x000fe200000010ff */
[----:B------:R-:W-:Y:S01]  /*1040*/  IMAD R7, R7, 0x88, R4 ;  /* 0x0000008807077824 */ /* 0x000fe200078e0204 */
[----:B------:R-:W-:-:S02]  /*1050*/  LOP3.LUT R11, R6, R11, RZ, 0xfc, !PT ;  /* 0x0000000b060b7212 */ /* 0x000fc400078efcff */
[----:B------:R-:W-:Y:S01]  /*1060*/  LOP3.LUT R4, R2, 0x78, RZ, 0xc0, !PT ;  /* 0x0000007802047812 */ /* 0x000fe200078ec0ff */
[----:B------:R-:W-:Y:S01]  /*1070*/  IMAD R7, R10, 0x880, R7 ;  /* 0x000008800a077824 */ /* 0x000fe200078e0207 */
[----:B------:R-:W-:Y:S02]  /*1080*/  F2FP.BF16.F32.PACK_AB R32, R33, R32 ;  /* 0x000000202120723e */ /* 0x000fe400000010ff */
[----:B------:R-:W-:Y:S01]  /*1090*/  F2FP.BF16.F32.PACK_AB R26, R29, R28 ;  /* 0x0000001c1d1a723e */ /* 0x000fe200000010ff */
[----:B------:R-:W-:Y:S01]  /*10a0*/  IMAD R11, R11, 0x88, R4 ;  /* 0x000000880b0b7824 */ /* 0x000fe200078e0204 */
[----:B------:R-:W-:Y:S02]  /*10b0*/  F2FP.BF16.F32.PACK_AB R27, R31, R30 ;  /* 0x0000001e1f1b723e */ /* 0x000fe400000010ff */
[----:B------:R-:W-:Y:S02]  /*10c0*/  F2FP.BF16.F32.PACK_AB R33, R35, R34 ;  /* 0x000000222321723e */ /* 0x000fe400000010ff */
[----:B------:R-:W-:-:S02]  /*10d0*/  F2FP.BF16.F32.PACK_AB R40, R41, R40 ;  /* 0x000000282928723e */ /* 0x000fc400000010ff */
[----:B------:R-:W-:Y:S01]  /*10e0*/  LEA R4, R7, UR5, 0x1 ;  /* 0x0000000507047c11 */ /* 0x000fe2000f8e08ff */
[----:B------:R-:W-:Y:S01]  /*10f0*/  BAR.SYNC.DEFER_BLOCKING 0x0 ;  /* 0x0000000000007b1d */ /* 0x000fe20000010000 */
[----:B------:R-:W-:Y:S02]  /*1100*/  F2FP.BF16.F32.PACK_AB R34, R37, R36 ;  /* 0x000000242522723e */ /* 0x000fe400000010ff */
[----:B------:R-:W-:Y:S02]  /*1110*/  F2FP.BF16.F32.PACK_AB R35, R39, R38 ;  /* 0x000000262723723e */ /* 0x000fe400000010ff */
[----:B------:R-:W-:-:S03]  /*1120*/  F2FP.BF16.F32.PACK_AB R41, R43, R42 ;  /* 0x0000002a2b29723e */ /* 0x000fc600000010ff */
[----:B------:R-:W3:Y:S01]  /*1130*/  LDC.64 R6, c[0x0][0x220] ;  /* 0x00008800ff067b82 */ /* 0x000ee20000000a00 */
[----:B------:R-:W-:Y:S02]  /*1140*/  F2FP.BF16.F32.PACK_AB R48, R49, R48 ;  /* 0x000000303130723e */ /* 0x000fe400000010ff */
[----:B------:R-:W-:Y:S02]  /*1150*/  F2FP.BF16.F32.PACK_AB R42, R45, R44 ;  /* 0x0000002c2d2a723e */ /* 0x000fe400000010ff */
[----:B------:R-:W-:Y:S02]  /*1160*/  F2FP.BF16.F32.PACK_AB R43, R47, R46 ;  /* 0x0000002e2f2b723e */ /* 0x000fe400000010ff */
[----:B------:R-:W-:Y:S02]  /*1170*/  F2FP.BF16.F32.PACK_AB R49, R51, R50 ;  /* 0x000000323331723e */ /* 0x000fe400000010ff */
[----:B------:R-:W-:Y:S02]  /*1180*/  F2FP.BF16.F32.PACK_AB R56, R57, R56 ;  /* 0x000000383938723e */ /* 0x000fe400000010ff */
[----:B------:R-:W-:-:S02]  /*1190*/  F2FP.BF16.F32.PACK_AB R50, R53, R52 ;  /* 0x000000343532723e */ /* 0x000fc400000010ff */
[----:B------:R-:W-:Y:S02]  /*11a0*/  F2FP.BF16.F32.PACK_AB R51, R55, R54 ;  /* 0x000000363733723e */ /* 0x000fe400000010ff */
[----:B------:R-:W-:Y:S02]  /*11b0*/  F2FP.BF16.F32.PACK_AB R57, R59, R58 ;  /* 0x0000003a3b39723e */ /* 0x000fe400000010ff */
[----:B------:R-:W-:Y:S01]  /*11c0*/  F2FP.BF16.F32.PACK_AB R64, R65, R64 ;  /* 0x000000404140723e */ /* 0x000fe200000010ff */
[----:B------:R-:W-:Y:S01]  /*11d0*/  STSM.16.M88.4 [R4], R24 ;  /* 0x0000001804007844 */ /* 0x000fe20000000200 */
[----:B------:R-:W-:Y:S02]  /*11e0*/  F2FP.BF16.F32.PACK_AB R58, R61, R60 ;  /* 0x0000003c3d3a723e */ /* 0x000fe400000010ff */
[----:B------:R-:W-:Y:S01]  /*11f0*/  F2FP.BF16.F32.PACK_AB R59, R63, R62 ;  /* 0x0000003e3f3b723e */ /* 0x000fe200000010ff */
[----:B------:R4:W-:Y:S01]  /*1200*/  STSM.16.M88.4 [R4+0x20], R32 ;  /* 0x0000202004007844 */ /* 0x0009e20000000200 */
[----:B------:R-:W-:-:S02]  /*1210*/  F2FP.BF16.F32.PACK_AB R65, R67, R66 ;  /* 0x000000424341723e */ /* 0x000fc400000010ff */
[----:B------:R-:W-:Y:S01]  /*1220*/  F2FP.BF16.F32.PACK_AB R72, R73, R72 ;  /* 0x000000484948723e */ /* 0x000fe200000010ff */
[----:B------:R-:W-:Y:S01]  /*1230*/  STSM.16.M88.4 [R4+0x40], R40 ;  /* 0x0000402804007844 */ /* 0x000fe20000000200 */
[----:B------:R-:W-:Y:S02]  /*1240*/  F2FP.BF16.F32.PACK_AB R66, R69, R68 ;  /* 0x000000444542723e */ /* 0x000fe400000010ff */
[----:B------:R-:W-:Y:S01]  /*1250*/  F2FP.BF16.F32.PACK_AB R67, R71, R70 ;  /* 0x000000464743723e */ /* 0x000fe200000010ff */
[----:B------:R-:W-:Y:S01]  /*1260*/  STSM.16.M88.4 [R4+0x60], R48 ;  /* 0x0000603004007844 */ /* 0x000fe20000000200 */
[----:B------:R-:W-:Y:S02]  /*1270*/  F2FP.BF16.F32.PACK_AB R73, R75, R74 ;  /* 0x0000004a4b49723e */ /* 0x000fe400000010ff */
[----:B------:R-:W-:Y:S01]  /*1280*/  F2FP.BF16.F32.PACK_AB R80, R81, R80 ;  /* 0x000000505150723e */ /* 0x000fe200000010ff */
[----:B------:R-:W-:Y:S01]  /*1290*/  STSM.16.M88.4 [R4+0x80], R56 ;  /* 0x0000803804007844 */ /* 0x000fe20000000200 */
[----:B------:R-:W-:-:S02]  /*12a0*/  F2FP.BF16.F32.PACK_AB R74, R77, R76 ;  /* 0x0000004c4d4a723e */ /* 0x000fc400000010ff */
[----:B------:R-:W-:Y:S01]  /*12b0*/  F2FP.BF16.F32.PACK_AB R75, R79, R78 ;  /* 0x0000004e4f4b723e */ /* 0x000fe200000010ff */
[----:B------:R-:W-:Y:S01]  /*12c0*/  STSM.16.M88.4 [R4+0xa0], R64 ;  /* 0x0000a04004007844 */ /* 0x000fe20000000200 */
[----:B------:R-:W-:Y:S02]  /*12d0*/  F2FP.BF16.F32.PACK_AB R81, R83, R82 ;  /* 0x000000525351723e */ /* 0x000fe400000010ff */
[----:B------:R-:W-:Y:S01]  /*12e0*/  F2FP.BF16.F32.PACK_AB R82, R85, R84 ;  /* 0x000000545552723e */ /* 0x000fe200000010ff */
[----:B------:R-:W-:Y:S01]  /*12f0*/  STSM.16.M88.4 [R4+0xc0], R72 ;  /* 0x0000c04804007844 */ /* 0x000fe20000000200 */
[----:B------:R-:W-:Y:S02]  /*1300*/  F2FP.BF16.F32.PACK_AB R83, R87, R86 ;  /* 0x000000565753723e */ /* 0x000fe400000010ff */
[----:B------:R-:W-:Y:S02]  /*1310*/  LEA R36, R11, UR5, 0x1 ;  /* 0x000000050b247c11 */ /* 0x000fe4000f8e08ff */
[----:B------:R-:W-:Y:S01]  /*1320*/  LOP3.LUT R2, R3, 0x78, R2, 0xf8, !PT ;  /* 0x0000007803027812 */ /* 0x000fe200078ef802 */
[----:B------:R5:W-:Y:S01]  /*1330*/  STSM.16.M88.4 [R4+0xe0], R80 ;  /* 0x0000e05004007844 */ /* 0x000be20000000200 */
[C---:B------:R-:W-:Y:S01]  /*1340*/  LOP3.LUT R3, R5.reuse, 0x10, RZ, 0xfc, !PT ;  /* 0x0000001005037812 */ /* 0x040fe200078efcff */
[----:B------:R-:W-:Y:S01]  /*1350*/  BAR.SYNC.DEFER_BLOCKING 0x0 ;  /* 0x0000000000007b1d */ /* 0x000fe20000010000 */
[----:B------:R-:W-:Y:S01]  /*1360*/  ISETP.GE.AND P0, PT, R2, 0xc00, PT ;  /* 0x00000c000200780c */ /* 0x000fe20003f06270 */
[C---:B------:R-:W-:Y:S01]  /*1370*/  IMAD R37, R5.reuse, 0xc00, R2 ;  /* 0x00000c0005257824 */ /* 0x040fe200078e0202 */
[----:B------:R-:W-:-:S02]  /*1380*/  LOP3.LUT R29, R5, 0x20, RZ, 0xfc, !PT ;  /* 0x00000020051d7812 */ /* 0x000fc400078efcff */
[-C--:B------:R-:W-:Y:S01]  /*1390*/  ISETP.LT.AND P1, PT, R5, R0.reuse, !P0 ;  /* 0x000000000500720c */ /* 0x080fe20004721270 */
[----:B----4-:R-:W-:Y:S01]  /*13a0*/  VIADD R35, R37, 0xc000 ;  /* 0x0000c00025237836 */ /* 0x010fe20000000000 */
[----:B------:R-:W-:Y:S01]  /*13b0*/  LOP3.LUT R31, R5, 0x30, RZ, 0xfc, !PT ;  /* 0x00000030051f7812 */ /* 0x000fe200078efcff */
[----:B------:R-:W-:Y:S01]  /*13c0*/  VIADD R39, R37, 0x48000 ;  /* 0x0004800025277836 */ /* 0x000fe20000000000 */
[----:B------:R-:W-:Y:S02]  /*13d0*/  LOP3.LUT R33, R5, 0x40, RZ, 0xfc, !PT ;  /* 0x0000004005217812 */ /* 0x000fe400078efcff */
[-C--:B------:R-:W-:Y:S01]  /*13e0*/  ISETP.LT.AND P6, PT, R3, R0.reuse, !P0 ;  /* 0x000000000300720c */ /* 0x080fe200047c1270 */
[----:B---3--:R-:W-:Y:S01]  /*13f0*/  IMAD.WIDE R2, R37, 0x2, R6 ;  /* 0x0000000225027825 */ /* 0x008fe200078e0206 */
[-C--:B------:R-:W-:Y:S02]  /*1400*/  ISETP.LT.AND P5, PT, R29, R0.reuse, !P0 ;  /* 0x000000001d00720c */ /* 0x080fe400047a1270 */
[----:B------:R-:W-:-:S02]  /*1410*/  ISETP.LT.AND P4, PT, R31, R0, !P0 ;  /* 0x000000001f00720c */ /* 0x000fc40004781270 */
[----:B------:R-:W-:Y:S02]  /*1420*/  LOP3.LUT R29, R5, 0x50, RZ, 0xfc, !PT ;  /* 0x00000050051d7812 */ /* 0x000fe400078efcff */
[-C--:B------:R-:W-:Y:S02]  /*1430*/  ISETP.LT.AND P3, PT, R33, R0.reuse, !P0 ;  /* 0x000000002100720c */ /* 0x080fe40004761270 */
[C---:B------:R-:W-:Y:S02]  /*1440*/  LOP3.LUT R31, R5.reuse, 0x60, RZ, 0xfc, !PT ;  /* 0x00000060051f7812 */ /* 0x040fe400078efcff */
[----:B------:R-:W-:Y:S01]  /*1450*/  LOP3.LUT R33, R5, 0x70, RZ, 0xfc, !PT ;  /* 0x0000007005217812 */ /* 0x000fe200078efcff */
[----:B------:R-:W3:Y:S01]  /*1460*/  LDS.128 R44, [R36] ;  /* 0x00000000242c7984 */ /* 0x000ee20000000c00 */
[----:B------:R-:W-:Y:S01]  /*1470*/  ISETP.LT.AND P2, PT, R29, R0, !P0 ;  /* 0x000000001d00720c */ /* 0x000fe20004741270 */
[----:B------:R-:W-:Y:S02]  /*1480*/  VIADD R29, R37, 0x18000 ;  /* 0x00018000251d7836 */ /* 0x000fe40000000000 */
[----:B------:R-:W4:Y:S01]  /*1490*/  LDS.128 R52, [R36+0x1100] ;  /* 0x0011000024347984 */ /* 0x000f220000000c00 */
[----:B--2--5:R-:W-:-:S03]  /*14a0*/  IMAD.WIDE R4, R35, 0x2, R6 ;  /* 0x0000000223047825 */ /* 0x024fc600078e0206 */
[----:B------:R-:W2:Y:S01]  /*14b0*/  LDS.128 R24, [R36+0x2200] ;  /* 0x0022000024187984 */ /* 0x000ea20000000c00 */
[----:B------:R-:W-:Y:S02]  /*14c0*/  VIADD R35, R37, 0x3c000 ;  /* 0x0003c00025237836 */ /* 0x000fe40000000000 */
[--C-:B------:R-:W-:Y:S01]  /*14d0*/  IMAD.WIDE R28, R29, 0x2, R6.reuse ;  /* 0x000000021d1c7825 */ /* 0x100fe200078e0206 */
[----:B------:R-:W5:Y:S04]  /*14e0*/  LDS.128 R20, [R36+0x3300] ;  /* 0x0033000024147984 */ /* 0x000f680000000c00 */
[----:B------:R-:W5:Y:S04]  /*14f0*/  LDS.128 R16, [R36+0x4400] ;  /* 0x0044000024107984 */ /* 0x000f680000000c00 */
[----:B------:R-:W5:Y:S04]  /*1500*/  LDS.128 R12, [R36+0x5500] ;  /* 0x00550000240c7984 */ /* 0x000f680000000c00 */
[----:B------:R-:W5:Y:S04]  /*1510*/  LDS.128 R8, [R36+0x6600] ;  /* 0x0066000024087984 */ /* 0x000f680000000c00 */
[----:B---3--:R3:W-:Y:S01]  /*1520*/  @P1 STG.E.128 desc[UR16][R2.64], R44 ;  /* 0x0000002c02001986 */ /* 0x0087e2000c101d10 */
[-C--:B------:R-:W-:Y:S01]  /*1530*/  ISETP.LT.AND P1, PT, R31, R0.reuse, !P0 ;  /* 0x000000001f00720c */ /* 0x080fe20004721270 */
[----:B------:R-:W-:Y:S01]  /*1540*/  VIADD R31, R37, 0x24000 ;  /* 0x00024000251f7836 */ /* 0x000fe20000000000 */
[----:B------:R-:W-:Y:S01]  /*1550*/  ISETP.LT.AND P0, PT, R33, R0, !P0 ;  /* 0x000000002100720c */ /* 0x000fe20004701270 */
[----:B------:R-:W-:Y:S01]  /*1560*/  VIADD R33, R37, 0x30000 ;  /* 0x0003000025217836 */ /* 0x000fe20000000000 */
[----:B----4-:R4:W-:Y:S01]  /*1570*/  @P6 STG.E.128 desc[UR16][R4.64], R52 ;  /* 0x0000003404006986 */ /* 0x0109e2000c101d10 */
[----:B------:R-:W-:-:S03]  /*1580*/  IMAD.WIDE R30, R31, 0x2, R6 ;  /* 0x000000021f1e7825 */ /* 0x000fc600078e0206 */
[----:B--2---:R4:W-:Y:S04]  /*1590*/  @P5 STG.E.128 desc[UR16][R28.64], R24 ;  /* 0x000000181c005986 */ /* 0x0049e8000c101d10 */
[----:B-1---5:R4:W-:Y:S01]  /*15a0*/  @P4 STG.E.128 desc[UR16][R30.64], R20 ;  /* 0x000000141e004986 */ /* 0x0229e2000c101d10 */
[----:B---3--:R-:W-:-:S04]  /*15b0*/  IMAD.WIDE R2, R33, 0x2, R6 ;  /* 0x0000000221027825 */ /* 0x008fc800078e0206 */
[--C-:B------:R-:W-:Y:S01]  /*15c0*/  IMAD.WIDE R32, R35, 0x2, R6.reuse ;  /* 0x0000000223207825 */ /* 0x100fe200078e0206 */
[----:B------:R4:W-:Y:S03]  /*15d0*/  @P3 STG.E.128 desc[UR16][R2.64], R16 ;  /* 0x0000001002003986 */ /* 0x0009e6000c101d10 */
[----:B------:R-:W-:Y:S01]  /*15e0*/  IMAD.WIDE R34, R39, 0x2, R6 ;  /* 0x0000000227227825 */ /* 0x000fe200078e0206 */
[----:B------:R4:W-:Y:S04]  /*15f0*/  @P2 STG.E.128 desc[UR16][R32.64], R12 ;  /* 0x0000000c20002986 */ /* 0x0009e8000c101d10 */
[----:B------:R4:W-:Y:S01]  /*1600*/  @P1 STG.E.128 desc[UR16][R34.64], R8 ;  /* 0x0000000822001986 */ /* 0x0009e2000c101d10 */
[----:B------:R-:W-:Y:S05]  /*1610*/  @!P0 EXIT ;  /* 0x000000000000894d */ /* 0x000fea0003800000 */
[----:B----4-:R-:W1:Y:S01]  /*1620*/  LDS.128 R8, [R36+0x7700] ;  /* 0x0077000024087984 */ /* 0x010e620000000c00 */
[----:B------:R-:W-:-:S04]  /*1630*/  VIADD R37, R37, 0x54000 ;  /* 0x0005400025257836 */ /* 0x000fc80000000000 */
[----:B------:R-:W-:-:S05]  /*1640*/  IMAD.WIDE R6, R37, 0x2, R6 ;  /* 0x0000000225067825 */ /* 0x000fca00078e0206 */
[----:B-1----:R-:W-:Y:S01]  /*1650*/  STG.E.128 desc[UR16][R6.64], R8 ;  /* 0x0000000806007986 */ /* 0x002fe2000c101d10 */
[----:B------:R-:W-:Y:S05]  /*1660*/  EXIT ;  /* 0x000000000000794d */ /* 0x000fea0003800000 */
.L_x_1:
[----:B------:R-:W-:-:S00]  /*1670*/  BRA `(.L_x_1) ;  /* 0xfffffffc00fc7947 */ /* 0x000fc0000383ffff */
[----:B------:R-:W-:-:S00]  /*1680*/  NOP ;  /* 0x0000000000007918 */ /* 0x000fc00000000000 */
[----:B------:R-:W-:-:S00]  /*1690*/  NOP ;  /* 0x0000000000007918 */ /* 0x000fc00000000000 */
[----:B------:R-:W-:-:S00]  /*16a0*/  NOP ;  /* 0x0000000000007918 */ /* 0x000fc00000000000 */
[----:B------:R-:W-:-:S00]  /*16b0*/  NOP ;  /* 0x0000000000007918 */ /* 0x000fc00000000000 */
[----:B------:R-:W-:-:S00]  /*16c0*/  NOP ;  /* 0x0000000000007918 */ /* 0x000fc00000000000 */
[----:B------:R-:W-:-:S00]  /*16d0*/  NOP ;  /* 0x0000000000007918 */ /* 0x000fc00000000000 */
[----:B------:R-:W-:-:S00]  /*16e0*/  NOP ;  /* 0x0000000000007918 */ /* 0x000fc00000000000 */
[----:B------:R-:W-:-:S00]  /*16f0*/  NOP ;  /* 0x0000000000007918 */ /* 0x000fc00000000000 */
.L_x_2:


//--------------------- .nv.shared.triton_mm      --------------------------
	.section	.nv.shared.triton_mm,"aw",@nobits
	.sectionflags	@""
	.align	16
	.zero		1024


//--------------------- .nv.constant0.triton_mm   --------------------------
	.section	.nv.constant0.triton_mm,"a",@progbits
	.sectionflags	@""
	.align	4
.nv.constant0.triton_mm:
	.zero		560
